	.headerflags	@"EF_CUDA_TEXMODE_UNIFIED EF_CUDA_64BIT_ADDRESS EF_CUDA_ACCELERATORS EF_CUDA_SM90 EF_CUDA_VIRTUAL_SM(EF_CUDA_SM90)"
	.elftype	@"ET_EXEC"


//--------------------- .nv.info                  --------------------------
	.section	.nv.info,"",@"SHT_CUDA_INFO"
	.align	4


	//----- nvinfo : EIATTR_REGCOUNT
	.align		4
        /*0000*/ 	.byte	0x04, 0x2f
        /*0002*/ 	.short	(.L_1 - .L_0)
	.align		4
.L_0:
        /*0004*/ 	.word	index@(triton_poi_fused_addmm_relu_threshold_backward_0)
        /*0008*/ 	.word	0x0000000c


	//----- nvinfo : EIATTR_MIN_STACK_SIZE
	.align		4
.L_1:
        /*000c*/ 	.byte	0x04, 0x12
        /*000e*/ 	.short	(.L_3 - .L_2)
	.align		4
.L_2:
        /*0010*/ 	.word	index@(triton_poi_fused_addmm_relu_threshold_backward_0)
        /*0014*/ 	.word	0x00000000


	//----- nvinfo : EIATTR_FRAME_SIZE
	.align		4
.L_3:
        /*0018*/ 	.byte	0x04, 0x11
        /*001a*/ 	.short	(.L_5 - .L_4)
	.align		4
.L_4:
        /*001c*/ 	.word	index@(triton_poi_fused_addmm_relu_threshold_backward_0)
        /*0020*/ 	.word	0x00000000


	//----- nvinfo : EIATTR_MIN_STACK_SIZE
	.align		4
.L_5:
        /*0024*/ 	.byte	0x04, 0x12
        /*0026*/ 	.short	(.L_7 - .L_6)
	.align		4
.L_6:
        /*0028*/ 	.word	index@(triton_poi_fused_addmm_relu_threshold_backward_0)
        /*002c*/ 	.word	0x00000000
.L_7:


//--------------------- .nv.info.triton_poi_fused_addmm_relu_threshold_backward_0 --------------------------
	.section	.nv.info.triton_poi_fused_addmm_relu_threshold_backward_0,"",@"SHT_CUDA_INFO"
	.sectionflags	@""
	.align	4


	//----- nvinfo : EIATTR_CUDA_API_VERSION
	.align		4
        /*0000*/ 	.byte	0x04, 0x37
        /*0002*/ 	.short	(.L_9 - .L_8)
.L_8:
        /*0004*/ 	.word	0x0000007c


	//----- nvinfo : EIATTR_KPARAM_INFO
	.align		4
.L_9:
        /*0008*/ 	.byte	0x04, 0x17
        /*000a*/ 	.short	(.L_11 - .L_10)
.L_10:
        /*000c*/ 	.word	0x00000000
        /*0010*/ 	.short	0x0003
        /*0012*/ 	.short	0x0018
        /*0014*/ 	.byte	0x00, 0xf0, 0x11, 0x00


	//----- nvinfo : EIATTR_KPARAM_INFO
	.align		4
.L_11:
        /*0018*/ 	.byte	0x04, 0x17
        /*001a*/ 	.short	(.L_13 - .L_12)
.L_12:
        /*001c*/ 	.word	0x00000000
        /*0020*/ 	.short	0x0002
        /*0022*/ 	.short	0x0010
        /*0024*/ 	.byte	0x00, 0xf4, 0x21, 0x00


	//----- nvinfo : EIATTR_KPARAM_INFO
	.align		4
.L_13:
        /*0028*/ 	.byte	0x04, 0x17
        /*002a*/ 	.short	(.L_15 - .L_14)
.L_14:
        /*002c*/ 	.word	0x00000000
        /*0030*/ 	.short	0x0001
        /*0032*/ 	.short	0x0008
        /*0034*/ 	.byte	0x00, 0xf4, 0x21, 0x00


	//----- nvinfo : EIATTR_KPARAM_INFO
	.align		4
.L_15:
        /*0038*/ 	.byte	0x04, 0x17
        /*003a*/ 	.short	(.L_17 - .L_16)
.L_16:
        /*003c*/ 	.word	0x00000000
        /*0040*/ 	.short	0x0000
        /*0042*/ 	.short	0x0000
        /*0044*/ 	.byte	0x00, 0xf4, 0x21, 0x00


	//----- nvinfo : EIATTR_SPARSE_MMA_MASK
	.align		4
.L_17:
        /*0048*/ 	.byte	0x03, 0x50
        /*004a*/ 	.short	0x0000


	//----- nvinfo : EIATTR_MAXREG_COUNT
	.align		4
        /*004c*/ 	.byte	0x03, 0x1b
        /*004e*/ 	.short	0x00ff


	//----- nvinfo : EIATTR_EXIT_INSTR_OFFSETS
	.align		4
        /*0050*/ 	.byte	0x04, 0x1c
        /*0052*/ 	.short	(.L_19 - .L_18)


	//   ....[0]....
.L_18:
        /*0054*/ 	.word	0x000001c0


	//   ....[1]....
        /*0058*/ 	.word	0x000001e0


	//----- nvinfo : EIATTR_REQNTID
	.align		4
.L_19:
        /*005c*/ 	.byte	0x04, 0x10
        /*005e*/ 	.short	(.L_21 - .L_20)
.L_20:
        /*0060*/ 	.word	0x00000080
        /*0064*/ 	.word	0x00000001
        /*0068*/ 	.word	0x00000001


	//----- nvinfo : EIATTR_CBANK_PARAM_SIZE
	.align		4
.L_21:
        /*006c*/ 	.byte	0x03, 0x19
        /*006e*/ 	.short	0x001c


	//----- nvinfo : EIATTR_PARAM_CBANK
	.align		4
        /*0070*/ 	.byte	0x04, 0x0a
        /*0072*/ 	.short	(.L_23 - .L_22)
	.align		4
.L_22:
        /*0074*/ 	.word	index@(.nv.constant0.triton_poi_fused_addmm_relu_threshold_backward_0)
        /*0078*/ 	.short	0x0210
        /*007a*/ 	.short	0x001c


	//----- nvinfo : EIATTR_SW_WAR
	.align		4
.L_23:
        /*007c*/ 	.byte	0x04, 0x36
        /*007e*/ 	.short	(.L_25 - .L_24)
.L_24:
        /*0080*/ 	.word	0x00000008
.L_25:


//--------------------- .nv.callgraph             --------------------------
	.section	.nv.callgraph,"",@"SHT_CUDA_CALLGRAPH"
	.align	4
	.sectionentsize	8
	.align		4
        /*0000*/ 	.word	0x00000000
	.align		4
        /*0004*/ 	.word	0xffffffff
	.align		4
        /*0008*/ 	.word	0x00000000
	.align		4
        /*000c*/ 	.word	0xfffffffe
	.align		4
        /*0010*/ 	.word	0x00000000
	.align		4
        /*0014*/ 	.word	0xfffffffd
	.align		4
        /*0018*/ 	.word	0x00000000
	.align		4
        /*001c*/ 	.word	0xfffffffc


//--------------------- .text.triton_poi_fused_addmm_relu_threshold_backward_0 --------------------------
	.section	.text.triton_poi_fused_addmm_relu_threshold_backward_0,"ax",@progbits
	.align	128
        .global         triton_poi_fused_addmm_relu_threshold_backward_0
        .type           triton_poi_fused_addmm_relu_threshold_backward_0,@function
        .size           triton_poi_fused_addmm_relu_threshold_backward_0,(.L_x_1 - triton_poi_fused_addmm_relu_threshold_backward_0)
        .other          triton_poi_fused_addmm_relu_threshold_backward_0,@"STO_CUDA_ENTRY STV_DEFAULT"
triton_poi_fused_addmm_relu_threshold_backward_0:
.text.triton_poi_fused_addmm_relu_threshold_backward_0:
[----:B------:R-:W0:Y:S02]  /*0000*/  LDC R1, c[0x0][0x28] ;  /* 0x00000a00ff017b82 */ /* 0x000e240000000800 */
[----:B------:R-:W1:Y:S01]  /*0010*/  S2R R0, SR_TID.X ;  /* 0x0000000000007919 */ /* 0x000e620000002100 */
[----:B------:R-:W2:Y:S01]  /*0020*/  LDC.64 R4, c[0x0][0x218] ;  /* 0x00008600ff047b82 */ /* 0x000ea20000000a00 */
[----:B------:R-:W-:Y:S01]  /*0030*/  ULDC.64 UR4, c[0x0][0x208] ;  /* 0x0000820000047ab9 */ /* 0x000fe20000000a00 */
[----:B------:R-:W-:Y:S01]  /*0040*/  ULDC.64 UR6, c[0x0][0x220] ;  /* 0x0000880000067ab9 */ /* 0x000fe20000000a00 */
[----:B------:R-:W3:Y:S05]  /*0050*/  S2R R7, SR_CTAID.X ;  /* 0x0000000000077919 */ /* 0x000eea0000002500 */
[----:B------:R-:W4:Y:S01]  /*0060*/  LDC.64 R2, c[0x0][0x210] ;  /* 0x00008400ff027b82 */ /* 0x000f220000000a00 */
[----:B-1----:R-:W-:-:S02]  /*0070*/  LOP3.LUT R0, R0, 0x7f, RZ, 0xc0, !PT ;  /* 0x0000007f00007812 */ /* 0x002fc400078ec0ff */
[----:B---3--:R-:W-:-:S03]  /*0080*/  SHF.R.S32.HI R6, RZ, 0x18, R7 ;  /* 0x00000018ff067819 */ /* 0x008fc60000011407 */
[----:B------:R-:W-:Y:S01]  /*0090*/  IMAD R7, R7, 0x80, R0 ;  /* 0x0000008007077824 */ /* 0x000fe200078e0200 */
[----:B------:R-:W-:-:S03]  /*00a0*/  SGXT R0, R6, 0x1 ;  /* 0x000000010600781a */ /* 0x000fc60000000200 */
[C---:B----4-:R-:W-:Y:S01]  /*00b0*/  IMAD.WIDE R2, R7.reuse, 0x4, R2 ;  /* 0x0000000407027825 */ /* 0x050fe200078e0202 */
[----:B------:R-:W-:Y:S02]  /*00c0*/  ISETP.GE.AND P0, PT, R7, 0x80, PT ;  /* 0x000000800700780c */ /* 0x000fe40003f06270 */
[----:B------:R-:W-:-:S04]  /*00d0*/  LEA.HI R0, R0, R7, RZ, 0x5 ;  /* 0x0000000700007211 */ /* 0x000fc800078f28ff */
[----:B------:R-:W-:-:S05]  /*00e0*/  LOP3.LUT R0, R0, 0xffffffe0, RZ, 0xc0, !PT ;  /* 0xffffffe000007812 */ /* 0x000fca00078ec0ff */
[----:B------:R-:W-:Y:S02]  /*00f0*/  IMAD.IADD R9, R7, 0x1, -R0 ;  /* 0x0000000107097824 */ /* 0x000fe400078e0a00 */
[----:B------:R-:W-:Y:S02]  /*0100*/  IMAD.MOV.U32 R0, RZ, RZ, RZ ;  /* 0x000000ffff007224 */ /* 0x000fe400078e00ff */
[----:B--2---:R-:W-:-:S04]  /*0110*/  IMAD.WIDE R4, R9, 0x4, R4 ;  /* 0x0000000409047825 */ /* 0x004fc800078e0204 */
[----:B------:R-:W-:Y:S01]  /*0120*/  IMAD.MOV.U32 R9, RZ, RZ, RZ ;  /* 0x000000ffff097224 */ /* 0x000fe200078e00ff */
[----:B------:R-:W2:Y:S05]  /*0130*/  @!P0 LDG.E R0, desc[UR4][R2.64] ;  /* 0x0000000402008981 */ /* 0x000eaa000c1e1900 */
[----:B------:R-:W2:Y:S02]  /*0140*/  @!P0 LDG.E.EL R9, desc[UR4][R4.64] ;  /* 0x0000000404098981 */ /* 0x000ea4000c2e1900 */
[----:B--2---:R-:W-:Y:S01]  /*0150*/  FADD R6, R9, R0 ;  /* 0x0000000009067221 */ /* 0x004fe20000000000 */
[----:B------:R-:W-:-:S04]  /*0160*/  FSETP.GEU.AND P1, PT, R0, -R9, PT ;  /* 0x800000090000720b */ /* 0x000fc80003f2e000 */
[----:B------:R-:W-:Y:S02]  /*0170*/  FSEL R0, R6, RZ, P1 ;  /* 0x000000ff06007208 */ /* 0x000fe40000800000 */
[----:B------:R-:W-:Y:S02]  /*0180*/  IADD3 R6, P2, R7, UR6, RZ ;  /* 0x0000000607067c10 */ /* 0x000fe4000ff5e0ff */
[----:B------:R-:W-:Y:S02]  /*0190*/  FSETP.GTU.AND P1, PT, R0, RZ, PT ;  /* 0x000000ff0000720b */ /* 0x000fe40003f2c000 */
[----:B------:R-:W-:Y:S02]  /*01a0*/  LEA.HI.X.SX32 R7, R7, UR7, 0x1, P2 ;  /* 0x0000000707077c11 */ /* 0x000fe400090f0eff */
[----:B------:R-:W-:Y:S01]  /*01b0*/  SEL R9, RZ, 0x1, P1 ;  /* 0x00000001ff097807 */ /* 0x000fe20000800000 */
[----:B------:R-:W-:Y:S08]  /*01c0*/  @P0 EXIT ;  /* 0x000000000000094d */ /* 0x000ff00003800000 */
[----:B------:R-:W-:Y:S01]  /*01d0*/  STG.E.U8 desc[UR4][R6.64], R9 ;  /* 0x0000000906007986 */ /* 0x000fe2000c101104 */
[----:B------:R-:W-:Y:S05]  /*01e0*/  EXIT ;  /* 0x000000000000794d */ /* 0x000fea0003800000 */
.L_x_0:
[----:B------:R-:W-:-:S00]  /*01f0*/  BRA `(.L_x_0) ;  /* 0xfffffffc00fc7947 */ /* 0x000fc0000383ffff */
[----:B------:R-:W-:-:S00]  /*0200*/  NOP ;  /* 0x0000000000007918 */ /* 0x000fc00000000000 */
[----:B------:R-:W-:-:S00]  /*0210*/  NOP ;  /* 0x0000000000007918 */ /* 0x000fc00000000000 */
[----:B------:R-:W-:-:S00]  /*0220*/  NOP ;  /* 0x0000000000007918 */ /* 0x000fc00000000000 */
[----:B------:R-:W-:-:S00]  /*0230*/  NOP ;  /* 0x0000000000007918 */ /* 0x000fc00000000000 */
[----:B------:R-:W-:-:S00]  /*0240*/  NOP ;  /* 0x0000000000007918 */ /* 0x000fc00000000000 */
[----:B------:R-:W-:-:S00]  /*0250*/  NOP ;  /* 0x0000000000007918 */ /* 0x000fc00000000000 */
[----:B------:R-:W-:-:S00]  /*0260*/  NOP ;  /* 0x0000000000007918 */ /* 0x000fc00000000000 */
[----:B------:R-:W-:-:S00]  /*0270*/  NOP ;  /* 0x0000000000007918 */ /* 0x000fc00000000000 */
.L_x_1:


//--------------------- .nv.constant0.triton_poi_fused_addmm_relu_threshold_backward_0 --------------------------
	.section	.nv.constant0.triton_poi_fused_addmm_relu_threshold_backward_0,"a",@progbits
	.sectionflags	@""
	.align	4
.nv.constant0.triton_poi_fused_addmm_relu_threshold_backward_0:
	.zero		556
